//
// Generated by NVIDIA NVVM Compiler
//
// Compiler Build ID: CL-36424714
// Cuda compilation tools, release 13.0, V13.0.88
// Based on NVVM 20.0.0
//

.version 9.0
.target sm_100
.address_size 64

	// .globl	_Z10cudaMatMulPPiS0_S0_i

.visible .entry _Z10cudaMatMulPPiS0_S0_i(
	.param .u64 .ptr .align 1 _Z10cudaMatMulPPiS0_S0_i_param_0,
	.param .u64 .ptr .align 1 _Z10cudaMatMulPPiS0_S0_i_param_1,
	.param .u64 .ptr .align 1 _Z10cudaMatMulPPiS0_S0_i_param_2,
	.param .u32 _Z10cudaMatMulPPiS0_S0_i_param_3
)
{
	.reg .pred 	%p<11>;
	.reg .b32 	%r<88>;
	.reg .b64 	%rd<166>;

	ld.param.u64 	%rd11, [_Z10cudaMatMulPPiS0_S0_i_param_0];
	ld.param.u64 	%rd12, [_Z10cudaMatMulPPiS0_S0_i_param_1];
	ld.param.u64 	%rd13, [_Z10cudaMatMulPPiS0_S0_i_param_2];
	ld.param.u32 	%r18, [_Z10cudaMatMulPPiS0_S0_i_param_3];
	cvta.to.global.u64 	%rd1, %rd13;
	setp.lt.s32 	%p1, %r18, 1;
	@%p1 bra 	$L__BB0_16;
	and.b32  	%r1, %r18, 7;
	add.s32 	%r2, %r1, -1;
	and.b32  	%r3, %r18, 3;
	and.b32  	%r4, %r18, 2147483640;
	and.b32  	%r5, %r18, 1;
	neg.s32 	%r6, %r4;
	cvta.to.global.u64 	%rd2, %rd12;
	cvta.to.global.u64 	%rd3, %rd11;
	mov.b32 	%r82, 0;
$L__BB0_2:
	mul.wide.u32 	%rd14, %r82, 8;
	add.s64 	%rd4, %rd2, %rd14;
	add.s64 	%rd5, %rd3, %rd14;
	mov.b32 	%r83, 0;
$L__BB0_3:
	setp.lt.u32 	%p2, %r18, 8;
	mov.b32 	%r86, 0;
	@%p2 bra 	$L__BB0_6;
	add.s64 	%rd164, %rd1, 32;
	mov.b64 	%rd165, 0;
	mov.u32 	%r84, %r6;
$L__BB0_5:
	.pragma "nounroll";
	ld.global.u64 	%rd16, [%rd4];
	cvta.to.global.u64 	%rd17, %rd16;
	add.s64 	%rd18, %rd17, %rd165;
	ld.global.u32 	%r22, [%rd18];
	ld.global.u64 	%rd19, [%rd164+-32];
	cvta.to.global.u64 	%rd20, %rd19;
	mul.wide.u32 	%rd21, %r83, 4;
	add.s64 	%rd22, %rd20, %rd21;
	ld.global.u32 	%r23, [%rd22];
	ld.global.u64 	%rd23, [%rd5];
	cvta.to.global.u64 	%rd24, %rd23;
	add.s64 	%rd25, %rd24, %rd21;
	ld.global.u32 	%r24, [%rd25];
	mad.lo.s32 	%r25, %r23, %r22, %r24;
	st.global.u32 	[%rd25], %r25;
	ld.global.u64 	%rd26, [%rd4];
	cvta.to.global.u64 	%rd27, %rd26;
	add.s64 	%rd28, %rd27, %rd165;
	ld.global.u32 	%r26, [%rd28+4];
	ld.global.u64 	%rd29, [%rd164+-24];
	cvta.to.global.u64 	%rd30, %rd29;
	add.s64 	%rd31, %rd30, %rd21;
	ld.global.u32 	%r27, [%rd31];
	ld.global.u64 	%rd32, [%rd5];
	cvta.to.global.u64 	%rd33, %rd32;
	add.s64 	%rd34, %rd33, %rd21;
	ld.global.u32 	%r28, [%rd34];
	mad.lo.s32 	%r29, %r27, %r26, %r28;
	st.global.u32 	[%rd34], %r29;
	ld.global.u64 	%rd35, [%rd4];
	cvta.to.global.u64 	%rd36, %rd35;
	add.s64 	%rd37, %rd36, %rd165;
	ld.global.u32 	%r30, [%rd37+8];
	ld.global.u64 	%rd38, [%rd164+-16];
	cvta.to.global.u64 	%rd39, %rd38;
	add.s64 	%rd40, %rd39, %rd21;
	ld.global.u32 	%r31, [%rd40];
	ld.global.u64 	%rd41, [%rd5];
	cvta.to.global.u64 	%rd42, %rd41;
	add.s64 	%rd43, %rd42, %rd21;
	ld.global.u32 	%r32, [%rd43];
	mad.lo.s32 	%r33, %r31, %r30, %r32;
	st.global.u32 	[%rd43], %r33;
	ld.global.u64 	%rd44, [%rd4];
	cvta.to.global.u64 	%rd45, %rd44;
	add.s64 	%rd46, %rd45, %rd165;
	ld.global.u32 	%r34, [%rd46+12];
	ld.global.u64 	%rd47, [%rd164+-8];
	cvta.to.global.u64 	%rd48, %rd47;
	add.s64 	%rd49, %rd48, %rd21;
	ld.global.u32 	%r35, [%rd49];
	ld.global.u64 	%rd50, [%rd5];
	cvta.to.global.u64 	%rd51, %rd50;
	add.s64 	%rd52, %rd51, %rd21;
	ld.global.u32 	%r36, [%rd52];
	mad.lo.s32 	%r37, %r35, %r34, %r36;
	st.global.u32 	[%rd52], %r37;
	ld.global.u64 	%rd53, [%rd4];
	cvta.to.global.u64 	%rd54, %rd53;
	add.s64 	%rd55, %rd54, %rd165;
	ld.global.u32 	%r38, [%rd55+16];
	ld.global.u64 	%rd56, [%rd164];
	cvta.to.global.u64 	%rd57, %rd56;
	add.s64 	%rd58, %rd57, %rd21;
	ld.global.u32 	%r39, [%rd58];
	ld.global.u64 	%rd59, [%rd5];
	cvta.to.global.u64 	%rd60, %rd59;
	add.s64 	%rd61, %rd60, %rd21;
	ld.global.u32 	%r40, [%rd61];
	mad.lo.s32 	%r41, %r39, %r38, %r40;
	st.global.u32 	[%rd61], %r41;
	ld.global.u64 	%rd62, [%rd4];
	cvta.to.global.u64 	%rd63, %rd62;
	add.s64 	%rd64, %rd63, %rd165;
	ld.global.u32 	%r42, [%rd64+20];
	ld.global.u64 	%rd65, [%rd164+8];
	cvta.to.global.u64 	%rd66, %rd65;
	add.s64 	%rd67, %rd66, %rd21;
	ld.global.u32 	%r43, [%rd67];
	ld.global.u64 	%rd68, [%rd5];
	cvta.to.global.u64 	%rd69, %rd68;
	add.s64 	%rd70, %rd69, %rd21;
	ld.global.u32 	%r44, [%rd70];
	mad.lo.s32 	%r45, %r43, %r42, %r44;
	st.global.u32 	[%rd70], %r45;
	ld.global.u64 	%rd71, [%rd4];
	cvta.to.global.u64 	%rd72, %rd71;
	add.s64 	%rd73, %rd72, %rd165;
	ld.global.u32 	%r46, [%rd73+24];
	ld.global.u64 	%rd74, [%rd164+16];
	cvta.to.global.u64 	%rd75, %rd74;
	add.s64 	%rd76, %rd75, %rd21;
	ld.global.u32 	%r47, [%rd76];
	ld.global.u64 	%rd77, [%rd5];
	cvta.to.global.u64 	%rd78, %rd77;
	add.s64 	%rd79, %rd78, %rd21;
	ld.global.u32 	%r48, [%rd79];
	mad.lo.s32 	%r49, %r47, %r46, %r48;
	st.global.u32 	[%rd79], %r49;
	ld.global.u64 	%rd80, [%rd4];
	cvta.to.global.u64 	%rd81, %rd80;
	add.s64 	%rd82, %rd81, %rd165;
	ld.global.u32 	%r50, [%rd82+28];
	ld.global.u64 	%rd83, [%rd164+24];
	cvta.to.global.u64 	%rd84, %rd83;
	add.s64 	%rd85, %rd84, %rd21;
	ld.global.u32 	%r51, [%rd85];
	ld.global.u64 	%rd86, [%rd5];
	cvta.to.global.u64 	%rd87, %rd86;
	add.s64 	%rd88, %rd87, %rd21;
	ld.global.u32 	%r52, [%rd88];
	mad.lo.s32 	%r53, %r51, %r50, %r52;
	st.global.u32 	[%rd88], %r53;
	add.s32 	%r84, %r84, 8;
	add.s64 	%rd165, %rd165, 32;
	add.s64 	%rd164, %rd164, 64;
	setp.ne.s32 	%p3, %r84, 0;
	mov.u32 	%r86, %r4;
	@%p3 bra 	$L__BB0_5;
$L__BB0_6:
	setp.eq.s32 	%p4, %r1, 0;
	@%p4 bra 	$L__BB0_14;
	setp.lt.u32 	%p5, %r2, 3;
	@%p5 bra 	$L__BB0_9;
	ld.global.u64 	%rd89, [%rd4];
	cvta.to.global.u64 	%rd90, %rd89;
	mul.wide.u32 	%rd91, %r86, 4;
	add.s64 	%rd92, %rd90, %rd91;
	ld.global.u32 	%r54, [%rd92];
	mul.wide.u32 	%rd93, %r86, 8;
	add.s64 	%rd94, %rd1, %rd93;
	ld.global.u64 	%rd95, [%rd94];
	cvta.to.global.u64 	%rd96, %rd95;
	mul.wide.u32 	%rd97, %r83, 4;
	add.s64 	%rd98, %rd96, %rd97;
	ld.global.u32 	%r55, [%rd98];
	ld.global.u64 	%rd99, [%rd5];
	cvta.to.global.u64 	%rd100, %rd99;
	add.s64 	%rd101, %rd100, %rd97;
	ld.global.u32 	%r56, [%rd101];
	mad.lo.s32 	%r57, %r55, %r54, %r56;
	st.global.u32 	[%rd101], %r57;
	ld.global.u64 	%rd102, [%rd4];
	cvta.to.global.u64 	%rd103, %rd102;
	add.s64 	%rd104, %rd103, %rd91;
	ld.global.u32 	%r58, [%rd104+4];
	ld.global.u64 	%rd105, [%rd94+8];
	cvta.to.global.u64 	%rd106, %rd105;
	add.s64 	%rd107, %rd106, %rd97;
	ld.global.u32 	%r59, [%rd107];
	ld.global.u64 	%rd108, [%rd5];
	cvta.to.global.u64 	%rd109, %rd108;
	add.s64 	%rd110, %rd109, %rd97;
	ld.global.u32 	%r60, [%rd110];
	mad.lo.s32 	%r61, %r59, %r58, %r60;
	st.global.u32 	[%rd110], %r61;
	ld.global.u64 	%rd111, [%rd4];
	cvta.to.global.u64 	%rd112, %rd111;
	add.s64 	%rd113, %rd112, %rd91;
	ld.global.u32 	%r62, [%rd113+8];
	ld.global.u64 	%rd114, [%rd94+16];
	cvta.to.global.u64 	%rd115, %rd114;
	add.s64 	%rd116, %rd115, %rd97;
	ld.global.u32 	%r63, [%rd116];
	ld.global.u64 	%rd117, [%rd5];
	cvta.to.global.u64 	%rd118, %rd117;
	add.s64 	%rd119, %rd118, %rd97;
	ld.global.u32 	%r64, [%rd119];
	mad.lo.s32 	%r65, %r63, %r62, %r64;
	st.global.u32 	[%rd119], %r65;
	ld.global.u64 	%rd120, [%rd4];
	cvta.to.global.u64 	%rd121, %rd120;
	add.s64 	%rd122, %rd121, %rd91;
	ld.global.u32 	%r66, [%rd122+12];
	ld.global.u64 	%rd123, [%rd94+24];
	cvta.to.global.u64 	%rd124, %rd123;
	add.s64 	%rd125, %rd124, %rd97;
	ld.global.u32 	%r67, [%rd125];
	ld.global.u64 	%rd126, [%rd5];
	cvta.to.global.u64 	%rd127, %rd126;
	add.s64 	%rd128, %rd127, %rd97;
	ld.global.u32 	%r68, [%rd128];
	mad.lo.s32 	%r69, %r67, %r66, %r68;
	st.global.u32 	[%rd128], %r69;
	add.s32 	%r86, %r86, 4;
$L__BB0_9:
	setp.eq.s32 	%p6, %r3, 0;
	@%p6 bra 	$L__BB0_14;
	setp.eq.s32 	%p7, %r3, 1;
	@%p7 bra 	$L__BB0_12;
	ld.global.u64 	%rd129, [%rd4];
	cvta.to.global.u64 	%rd130, %rd129;
	mul.wide.u32 	%rd131, %r86, 4;
	add.s64 	%rd132, %rd130, %rd131;
	ld.global.u32 	%r70, [%rd132];
	mul.wide.u32 	%rd133, %r86, 8;
	add.s64 	%rd134, %rd1, %rd133;
	ld.global.u64 	%rd135, [%rd134];
	cvta.to.global.u64 	%rd136, %rd135;
	mul.wide.u32 	%rd137, %r83, 4;
	add.s64 	%rd138, %rd136, %rd137;
	ld.global.u32 	%r71, [%rd138];
	ld.global.u64 	%rd139, [%rd5];
	cvta.to.global.u64 	%rd140, %rd139;
	add.s64 	%rd141, %rd140, %rd137;
	ld.global.u32 	%r72, [%rd141];
	mad.lo.s32 	%r73, %r71, %r70, %r72;
	st.global.u32 	[%rd141], %r73;
	ld.global.u64 	%rd142, [%rd4];
	cvta.to.global.u64 	%rd143, %rd142;
	add.s64 	%rd144, %rd143, %rd131;
	ld.global.u32 	%r74, [%rd144+4];
	ld.global.u64 	%rd145, [%rd134+8];
	cvta.to.global.u64 	%rd146, %rd145;
	add.s64 	%rd147, %rd146, %rd137;
	ld.global.u32 	%r75, [%rd147];
	ld.global.u64 	%rd148, [%rd5];
	cvta.to.global.u64 	%rd149, %rd148;
	add.s64 	%rd150, %rd149, %rd137;
	ld.global.u32 	%r76, [%rd150];
	mad.lo.s32 	%r77, %r75, %r74, %r76;
	st.global.u32 	[%rd150], %r77;
	add.s32 	%r86, %r86, 2;
$L__BB0_12:
	setp.eq.s32 	%p8, %r5, 0;
	@%p8 bra 	$L__BB0_14;
	ld.global.u64 	%rd151, [%rd4];
	cvta.to.global.u64 	%rd152, %rd151;
	mul.wide.u32 	%rd153, %r86, 4;
	add.s64 	%rd154, %rd152, %rd153;
	ld.global.u32 	%r78, [%rd154];
	mul.wide.u32 	%rd155, %r86, 8;
	add.s64 	%rd156, %rd1, %rd155;
	ld.global.u64 	%rd157, [%rd156];
	cvta.to.global.u64 	%rd158, %rd157;
	mul.wide.u32 	%rd159, %r83, 4;
	add.s64 	%rd160, %rd158, %rd159;
	ld.global.u32 	%r79, [%rd160];
	ld.global.u64 	%rd161, [%rd5];
	cvta.to.global.u64 	%rd162, %rd161;
	add.s64 	%rd163, %rd162, %rd159;
	ld.global.u32 	%r80, [%rd163];
	mad.lo.s32 	%r81, %r79, %r78, %r80;
	st.global.u32 	[%rd163], %r81;
$L__BB0_14:
	add.s32 	%r83, %r83, 1;
	setp.ne.s32 	%p9, %r83, %r18;
	@%p9 bra 	$L__BB0_3;
	add.s32 	%r82, %r82, 1;
	setp.ne.s32 	%p10, %r82, %r18;
	@%p10 bra 	$L__BB0_2;
$L__BB0_16:
	ret;

}


// ===== COMPILED SASS (sm_100) =====

	.target	sm_100

	.elftype	@"ET_EXEC"


//--------------------- .note.nv.tkinfo           --------------------------
	.section	.note.nv.tkinfo,"",@"SHT_NOTE"
	.sectionflags	@"SHF_NOTE_NV_TKINFO"
	.tkinfo
        /*0018*/ 	.word	0x00000002
        /*0030*/ 	.string	""
        /*0030*/ 	.string	"ptxas"
        /*0030*/ 	.string	"Cuda compilation tools, release 13.0, V13.0.88"
        /*0030*/ 	.string	"Build cuda_13.0.r13.0/compiler.36424714_0"
        /*0030*/ 	.string	"-arch sm_100 -m 64 "



//--------------------- .note.nv.cuinfo           --------------------------
	.section	.note.nv.cuinfo,"",@"SHT_NOTE"
	.sectionflags	@"SHF_NOTE_NV_CUINFO"
        /*0018*/ 	.short	0x0002
        /*001a*/ 	.short	0x0064
        /*001c*/ 	.short	0x0082
	.zero		2


//--------------------- .nv.info                  --------------------------
	.section	.nv.info,"",@"SHT_CUDA_INFO"
	.align	4


	//----- nvinfo : EIATTR_REGCOUNT
	.align		4
        /*0000*/ 	.byte	0x04, 0x2f
        /*0002*/ 	.short	(.L_1 - .L_0)
	.align		4
.L_0:
        /*0004*/ 	.word	index@(_Z10cudaMatMulPPiS0_S0_i)
        /*0008*/ 	.word	0x00000020


	//----- nvinfo : EIATTR_FRAME_SIZE
	.align		4
.L_1:
        /*000c*/ 	.byte	0x04, 0x11
        /*000e*/ 	.short	(.L_3 - .L_2)
	.align		4
.L_2:
        /*0010*/ 	.word	index@(_Z10cudaMatMulPPiS0_S0_i)
        /*0014*/ 	.word	0x00000000


	//----- nvinfo : EIATTR_MIN_STACK_SIZE
	.align		4
.L_3:
        /*0018*/ 	.byte	0x04, 0x12
        /*001a*/ 	.short	(.L_5 - .L_4)
	.align		4
.L_4:
        /*001c*/ 	.word	index@(_Z10cudaMatMulPPiS0_S0_i)
        /*0020*/ 	.word	0x00000000
.L_5:


//--------------------- .nv.compat                --------------------------
	.section	.nv.compat,"",@"SHT_CUDA_COMPAT_INFO"
	.align	4
        /*0000*/ 	.byte	0x02, 0x09, 0x00, 0x00, 0x02, 0x02, 0x01, 0x00, 0x02, 0x05, 0x05, 0x00, 0x03, 0x07, 0x01, 0x01
        /*0010*/ 	.byte	0x02, 0x03, 0x00, 0x00, 0x02, 0x06, 0x01, 0x00, 0x04, 0x0b, 0x08, 0x00, 0x09, 0x00, 0x00, 0x00
        /*0020*/ 	.byte	0x00, 0x00, 0x00, 0x00


//--------------------- .nv.info._Z10cudaMatMulPPiS0_S0_i --------------------------
	.section	.nv.info._Z10cudaMatMulPPiS0_S0_i,"",@"SHT_CUDA_INFO"
	.sectionflags	@""
	.align	4


	//----- nvinfo : EIATTR_CUDA_API_VERSION
	.align		4
        /*0000*/ 	.byte	0x04, 0x37
        /*0002*/ 	.short	(.L_7 - .L_6)
.L_6:
        /*0004*/ 	.word	0x00000082


	//----- nvinfo : EIATTR_KPARAM_INFO
	.align		4
.L_7:
        /*0008*/ 	.byte	0x04, 0x17
        /*000a*/ 	.short	(.L_9 - .L_8)
.L_8:
        /*000c*/ 	.word	0x00000000
        /*0010*/ 	.short	0x0003
        /*0012*/ 	.short	0x0018
        /*0014*/ 	.byte	0x00, 0xf0, 0x11, 0x00


	//----- nvinfo : EIATTR_KPARAM_INFO
	.align		4
.L_9:
        /*0018*/ 	.byte	0x04, 0x17
        /*001a*/ 	.short	(.L_11 - .L_10)
.L_10:
        /*001c*/ 	.word	0x00000000
        /*0020*/ 	.short	0x0002
        /*0022*/ 	.short	0x0010
        /*0024*/ 	.byte	0x00, 0xf5, 0x21, 0x00


	//----- nvinfo : EIATTR_KPARAM_INFO
	.align		4
.L_11:
        /*0028*/ 	.byte	0x04, 0x17
        /*002a*/ 	.short	(.L_13 - .L_12)
.L_12:
        /*002c*/ 	.word	0x00000000
        /*0030*/ 	.short	0x0001
        /*0032*/ 	.short	0x0008
        /*0034*/ 	.byte	0x00, 0xf5, 0x21, 0x00


	//----- nvinfo : EIATTR_KPARAM_INFO
	.align		4
.L_13:
        /*0038*/ 	.byte	0x04, 0x17
        /*003a*/ 	.short	(.L_15 - .L_14)
.L_14:
        /*003c*/ 	.word	0x00000000
        /*0040*/ 	.short	0x0000
        /*0042*/ 	.short	0x0000
        /*0044*/ 	.byte	0x00, 0xf5, 0x21, 0x00


	//----- nvinfo : EIATTR_SPARSE_MMA_MASK
	.align		4
.L_15:
        /*0048*/ 	.byte	0x03, 0x50
        /*004a*/ 	.short	0x0000


	//----- nvinfo : EIATTR_MAXREG_COUNT
	.align		4
        /*004c*/ 	.byte	0x03, 0x1b
        /*004e*/ 	.short	0x00ff


	//----- nvinfo : EIATTR_MERCURY_ISA_VERSION
	.align		4
        /*0050*/ 	.byte	0x03, 0x5f
        /*0052*/ 	.short	0x0101


	//----- nvinfo : EIATTR_VRC_CTA_INIT_COUNT
	.align		4
        /*0054*/ 	.byte	0x02, 0x4a
	.zero		1
	.zero		1


	//----- nvinfo : EIATTR_EXIT_INSTR_OFFSETS
	.align		4
        /*0058*/ 	.byte	0x04, 0x1c
        /*005a*/ 	.short	(.L_17 - .L_16)


	//   ....[0]....
.L_16:
        /*005c*/ 	.word	0x00000030


	//   ....[1]....
        /*0060*/ 	.word	0x00000ea0


	//----- nvinfo : EIATTR_CBANK_PARAM_SIZE
	.align		4
.L_17:
        /*0064*/ 	.byte	0x03, 0x19
        /*0066*/ 	.short	0x001c


	//----- nvinfo : EIATTR_PARAM_CBANK
	.align		4
        /*0068*/ 	.byte	0x04, 0x0a
        /*006a*/ 	.short	(.L_19 - .L_18)
	.align		4
.L_18:
        /*006c*/ 	.word	index@(.nv.constant0._Z10cudaMatMulPPiS0_S0_i)
        /*0070*/ 	.short	0x0380
        /*0072*/ 	.short	0x001c


	//----- nvinfo : EIATTR_SW_WAR
	.align		4
.L_19:
        /*0074*/ 	.byte	0x04, 0x36
        /*0076*/ 	.short	(.L_21 - .L_20)
.L_20:
        /*0078*/ 	.word	0x00000008
.L_21:


//--------------------- .nv.callgraph             --------------------------
	.section	.nv.callgraph,"",@"SHT_CUDA_CALLGRAPH"
	.align	4
	.sectionentsize	8
	.align		4
        /*0000*/ 	.word	0x00000000
	.align		4
        /*0004*/ 	.word	0xffffffff
	.align		4
        /*0008*/ 	.word	0x00000000
	.align		4
        /*000c*/ 	.word	0xfffffffe
	.align		4
        /*0010*/ 	.word	0x00000000
	.align		4
        /*0014*/ 	.word	0xfffffffd
	.align		4
        /*0018*/ 	.word	0x00000000
	.align		4
        /*001c*/ 	.word	0xfffffffc


//--------------------- .text._Z10cudaMatMulPPiS0_S0_i --------------------------
	.section	.text._Z10cudaMatMulPPiS0_S0_i,"ax",@progbits
	.align	128
        .global         _Z10cudaMatMulPPiS0_S0_i
        .type           _Z10cudaMatMulPPiS0_S0_i,@function
        .size           _Z10cudaMatMulPPiS0_S0_i,(.L_x_8 - _Z10cudaMatMulPPiS0_S0_i)
        .other          _Z10cudaMatMulPPiS0_S0_i,@"STO_CUDA_ENTRY STV_DEFAULT"
_Z10cudaMatMulPPiS0_S0_i:
.text._Z10cudaMatMulPPiS0_S0_i:
[----:B------:R-:W-:Y:S08]  /*0000*/  LDC R1, c[0x0][0x37c] ;  /* 0x0000df00ff017b82 */ /* 0x000ff00000000800 */
[----:B------:R-:W0:Y:S02]  /*0010*/  LDC R8, c[0x0][0x398] ;  /* 0x0000e600ff087b82 */ /* 0x000e240000000800 */
[----:B0-----:R-:W-:-:S13]  /*0020*/  ISETP.GE.AND P0, PT, R8, 0x1, PT ;  /* 0x000000010800780c */ /* 0x001fda0003f06270 */
[----:B------:R-:W-:Y:S05]  /*0030*/  @!P0 EXIT ;  /* 0x000000000000894d */ /* 0x000fea0003800000 */
[----:B------:R-:W-:Y:S01]  /*0040*/  LOP3.LUT R13, R8, 0x7, RZ, 0xc0, !PT ;  /* 0x00000007080d7812 */ /* 0x000fe200078ec0ff */
[----:B------:R-:W-:Y:S01]  /*0050*/  HFMA2 R9, -RZ, RZ, 0, 0 ;  /* 0x00000000ff097431 */ /* 0x000fe200000001ff */
[----:B------:R-:W0:Y:S02]  /*0060*/  LDCU.64 UR6, c[0x0][0x358] ;  /* 0x00006b00ff0677ac */ /* 0x000e240008000a00 */
[----:B------:R-:W-:-:S04]  /*0070*/  IADD3 R0, PT, PT, R13, -0x1, RZ ;  /* 0xffffffff0d007810 */ /* 0x000fc80007ffe0ff */
[----:B------:R-:W-:Y:S02]  /*0080*/  ISETP.GE.U32.AND P1, PT, R0, 0x3, PT ;  /* 0x000000030000780c */ /* 0x000fe40003f26070 */
[C---:B------:R-:W-:Y:S02]  /*0090*/  LOP3.LUT R0, R8.reuse, 0x7ffffff8, RZ, 0xc0, !PT ;  /* 0x7ffffff808007812 */ /* 0x040fe400078ec0ff */
[----:B------:R-:W-:Y:S02]  /*00a0*/  LOP3.LUT R8, R8, 0x3, RZ, 0xc0, !PT ;  /* 0x0000000308087812 */ /* 0x000fe400078ec0ff */
[----:B------:R-:W-:-:S07]  /*00b0*/  IADD3 R10, PT, PT, -R0, RZ, RZ ;  /* 0x000000ff000a7210 */ /* 0x000fce0007ffe1ff */
.L_x_6:
[----:B-1----:R-:W1:Y:S01]  /*00c0*/  LDC.64 R2, c[0x0][0x388] ;  /* 0x0000e200ff027b82 */ /* 0x002e620000000a00 */
[----:B--2---:R-:W2:Y:S01]  /*00d0*/  LDCU UR4, c[0x0][0x398] ;  /* 0x00007300ff0477ac */ /* 0x004ea20008000800 */
[----:B------:R-:W-:-:S06]  /*00e0*/  MOV R11, RZ ;  /* 0x000000ff000b7202 */ /* 0x000fcc0000000f00 */
[----:B---3--:R-:W3:Y:S01]  /*00f0*/  LDC.64 R4, c[0x0][0x380] ;  /* 0x0000e000ff047b82 */ /* 0x008ee20000000a00 */
[----:B-1----:R-:W-:-:S04]  /*0100*/  IMAD.WIDE.U32 R2, R9, 0x8, R2 ;  /* 0x0000000809027825 */ /* 0x002fc800078e0002 */
[C---:B---3--:R-:W-:Y:S01]  /*0110*/  IMAD.WIDE.U32 R4, R9.reuse, 0x8, R4 ;  /* 0x0000000809047825 */ /* 0x048fe200078e0004 */
[----:B------:R-:W-:-:S04]  /*0120*/  IADD3 R9, PT, PT, R9, 0x1, RZ ;  /* 0x0000000109097810 */ /* 0x000fc80007ffe0ff */
[----:B--2-4-:R-:W-:-:S13]  /*0130*/  ISETP.NE.AND P0, PT, R9, UR4, PT ;  /* 0x0000000409007c0c */ /* 0x014fda000bf05270 */
.L_x_5:
[----:B-1----:R-:W1:Y:S01]  /*0140*/  LDCU UR8, c[0x0][0x398] ;  /* 0x00007300ff0877ac */ /* 0x002e620008000800 */
[----:B------:R-:W-:Y:S01]  /*0150*/  MOV R12, RZ ;  /* 0x000000ff000c7202 */ /* 0x000fe20000000f00 */
[----:B-1----:R-:W-:-:S09]  /*0160*/  UISETP.GE.U32.AND UP0, UPT, UR8, 0x8, UPT ;  /* 0x000000080800788c */ /* 0x002fd2000bf06070 */
[----:B--234-:R-:W-:Y:S05]  /*0170*/  BRA.U !UP0, `(.L_x_0) ;  /* 0x0000000508c07547 */ /* 0x01cfea000b800000 */
[----:B------:R-:W1:Y:S01]  /*0180*/  LDCU.64 UR4, c[0x0][0x390] ;  /* 0x00007200ff0477ac */ /* 0x000e620008000a00 */
[----:B------:R-:W-:Y:S01]  /*0190*/  MOV R12, R10 ;  /* 0x0000000a000c7202 */ /* 0x000fe20000000f00 */
[----:B-1----:R-:W-:-:S04]  /*01a0*/  UIADD3 UR4, UP0, UPT, UR4, 0x20, URZ ;  /* 0x0000002004047890 */ /* 0x002fc8000ff1e0ff */
[----:B------:R-:W-:Y:S02]  /*01b0*/  UIADD3.X UR5, UPT, UPT, URZ, UR5, URZ, UP0, !UPT ;  /* 0x00000005ff057290 */ /* 0x000fe400087fe4ff */
[----:B------:R-:W-:Y:S01]  /*01c0*/  MOV R6, UR4 ;  /* 0x0000000400067c02 */ /* 0x000fe20008000f00 */
[----:B------:R-:W-:-:S03]  /*01d0*/  UMOV UR4, URZ ;  /* 0x000000ff00047c82 */ /* 0x000fc60008000000 */
[----:B------:R-:W-:Y:S01]  /*01e0*/  MOV R7, UR5 ;  /* 0x0000000500077c02 */ /* 0x000fe20008000f00 */
[----:B------:R-:W-:-:S06]  /*01f0*/  UMOV UR5, URZ ;  /* 0x000000ff00057c82 */ /* 0x000fcc0008000000 */
.L_x_1:
[----:B0-----:R-:W2:Y:S04]  /*0200*/  LDG.E.64 R18, desc[UR6][R2.64] ;  /* 0x0000000602127981 */ /* 0x001ea8000c1e1b00 */
[----:B------:R-:W3:Y:S04]  /*0210*/  LDG.E.64 R14, desc[UR6][R6.64+-0x20] ;  /* 0xffffe006060e7981 */ /* 0x000ee8000c1e1b00 */
[----:B-1----:R-:W4:Y:S01]  /*0220*/  LDG.E.64 R16, desc[UR6][R4.64] ;  /* 0x0000000604107981 */ /* 0x002f22000c1e1b00 */
[----:B--2---:R-:W-:Y:S01]  /*0230*/  IADD3 R18, P2, PT, R18, UR4, RZ ;  /* 0x0000000412127c10 */ /* 0x004fe2000ff5e0ff */
[----:B---3--:R-:W-:-:S03]  /*0240*/  IMAD.WIDE.U32 R24, R11, 0x4, R14 ;  /* 0x000000040b187825 */ /* 0x008fc600078e000e */
[----:B------:R-:W-:Y:S01]  /*0250*/  IADD3.X R19, PT, PT, R19, UR5, RZ, P2, !PT ;  /* 0x0000000513137c10 */ /* 0x000fe200097fe4ff */
[----:B----4-:R-:W-:Y:S02]  /*0260*/  IMAD.WIDE.U32 R16, R11, 0x4, R16 ;  /* 0x000000040b107825 */ /* 0x010fe400078e0010 */
[----:B------:R-:W2:Y:S04]  /*0270*/  LDG.E R25, desc[UR6][R24.64] ;  /* 0x0000000618197981 */ /* 0x000ea8000c1e1900 */
[----:B------:R-:W2:Y:S04]  /*0280*/  LDG.E R14, desc[UR6][R16.64] ;  /* 0x00000006100e7981 */ /* 0x000ea8000c1e1900 */
[----:B------:R-:W2:Y:S02]  /*0290*/  LDG.E R18, desc[UR6][R18.64] ;  /* 0x0000000612127981 */ /* 0x000ea4000c1e1900 */
[----:B--2---:R-:W-:-:S05]  /*02a0*/  IMAD R29, R18, R25, R14 ;  /* 0x00000019121d7224 */ /* 0x004fca00078e020e */
[----:B------:R0:W-:Y:S04]  /*02b0*/  STG.E desc[UR6][R16.64], R29 ;  /* 0x0000001d10007986 */ /* 0x0001e8000c101906 */
[----:B------:R-:W2:Y:S04]  /*02c0*/  LDG.E.64 R20, desc[UR6][R2.64] ;  /* 0x0000000602147981 */ /* 0x000ea8000c1e1b00 */
[----:B------:R-:W3:Y:S04]  /*02d0*/  LDG.E.64 R14, desc[UR6][R6.64+-0x18] ;  /* 0xffffe806060e7981 */ /* 0x000ee8000c1e1b00 */
[----:B------:R-:W4:Y:S01]  /*02e0*/  LDG.E.64 R22, desc[UR6][R4.64] ;  /* 0x0000000604167981 */ /* 0x000f22000c1e1b00 */
[----:B--2---:R-:W-:Y:S01]  /*02f0*/  IADD3 R20, P2, PT, R20, UR4, RZ ;  /* 0x0000000414147c10 */ /* 0x004fe2000ff5e0ff */
[----:B---3--:R-:W-:-:S03]  /*0300*/  IMAD.WIDE.U32 R14, R11, 0x4, R14 ;  /* 0x000000040b0e7825 */ /* 0x008fc600078e000e */
[----:B------:R-:W-:Y:S01]  /*0310*/  IADD3.X R21, PT, PT, R21, UR5, RZ, P2, !PT ;  /* 0x0000000515157c10 */ /* 0x000fe200097fe4ff */
[----:B----4-:R-:W-:Y:S02]  /*0320*/  IMAD.WIDE.U32 R26, R11, 0x4, R22 ;  /* 0x000000040b1a7825 */ /* 0x010fe400078e0016 */
[----:B------:R-:W0:Y:S04]  /*0330*/  LDG.E R15, desc[UR6][R14.64] ;  /* 0x000000060e0f7981 */ /* 0x000e28000c1e1900 */
[----:B------:R-:W0:Y:S04]  /*0340*/  LDG.E R18, desc[UR6][R26.64] ;  /* 0x000000061a127981 */ /* 0x000e28000c1e1900 */
[----:B------:R-:W0:Y:S02]  /*0350*/  LDG.E R20, desc[UR6][R20.64+0x4] ;  /* 0x0000040614147981 */ /* 0x000e24000c1e1900 */
[----:B0-----:R-:W-:-:S05]  /*0360*/  IMAD R29, R20, R15, R18 ;  /* 0x0000000f141d7224 */ /* 0x001fca00078e0212 */
        /* <DEDUP_REMOVED lines=68> */
[----:B------:R-:W2:Y:S04]  /*07b0*/  LDG.E R15, desc[UR6][R14.64] ;  /* 0x000000060e0f7981 */ /* 0x000ea8000c1e1900 */
[----:B------:R-:W2:Y:S04]  /*07c0*/  LDG.E R16, desc[UR6][R22.64] ;  /* 0x0000000616107981 */ /* 0x000ea8000c1e1900 */
[----:B------:R-:W2:Y:S01]  /*07d0*/  LDG.E R20, desc[UR6][R20.64+0x1c] ;  /* 0x00001c0614147981 */ /* 0x000ea2000c1e1900 */
[----:B------:R-:W-:-:S04]  /*07e0*/  IADD3 R12, PT, PT, R12, 0x8, RZ ;  /* 0x000000080c0c7810 */ /* 0x000fc80007ffe0ff */
[----:B------:R-:W-:Y:S01]  /*07f0*/  ISETP.NE.AND P2, PT, R12, RZ, PT ;  /* 0x000000ff0c00720c */ /* 0x000fe20003f45270 */
[----:B------:R-:W-:Y:S01]  /*0800*/  UIADD3 UR4, UP0, UPT, UR4, 0x20, URZ ;  /* 0x0000002004047890 */ /* 0x000fe2000ff1e0ff */
[----:B------:R-:W-:-:S03]  /*0810*/  IADD3 R6, P3, PT, R6, 0x40, RZ ;  /* 0x0000004006067810 */ /* 0x000fc60007f7e0ff */
[----:B------:R-:W-:Y:S01]  /*0820*/  UIADD3.X UR5, UPT, UPT, URZ, UR5, URZ, UP0, !UPT ;  /* 0x00000005ff057290 */ /* 0x000fe200087fe4ff */
[----:B------:R-:W-:Y:S01]  /*0830*/  IADD3.X R7, PT, PT, RZ, R7, RZ, P3, !PT ;  /* 0x00000007ff077210 */ /* 0x000fe20001ffe4ff */
[----:B--2---:R-:W-:-:S05]  /*0840*/  IMAD R17, R20, R15, R16 ;  /* 0x0000000f14117224 */ /* 0x004fca00078e0210 */
[----:B------:R1:W-:Y:S01]  /*0850*/  STG.E desc[UR6][R22.64], R17 ;  /* 0x0000001116007986 */ /* 0x0003e2000c101906 */
[----:B------:R-:W-:Y:S05]  /*0860*/  @P2 BRA `(.L_x_1) ;  /* 0xfffffff800642947 */ /* 0x000fea000383ffff */
[----:B------:R-:W-:-:S07]  /*0870*/  MOV R12, R0 ;  /* 0x00000000000c7202 */ /* 0x000fce0000000f00 */
.L_x_0:
[----:B------:R-:W-:-:S13]  /*0880*/  ISETP.NE.AND P2, PT, R13, RZ, PT ;  /* 0x000000ff0d00720c */ /* 0x000fda0003f45270 */
[----:B------:R-:W-:Y:S05]  /*0890*/  @!P2 BRA `(.L_x_2) ;  /* 0x000000040070a947 */ /* 0x000fea0003800000 */
[----:B------:R-:W-:Y:S01]  /*08a0*/  ISETP.NE.AND P2, PT, R8, RZ, PT ;  /* 0x000000ff0800720c */ /* 0x000fe20003f45270 */
[----:B------:R-:W-:-:S12]  /*08b0*/  @!P1 BRA `(.L_x_3) ;  /* 0x0000000000bc9947 */ /* 0x000fd80003800000 */
[----:B------:R-:W2:Y:S01]  /*08c0*/  LDC.64 R6, c[0x0][0x390] ;  /* 0x0000e400ff067b82 */ /* 0x000ea20000000a00 */
[----:B01----:R-:W3:Y:S04]  /*08d0*/  LDG.E.64 R16, desc[UR6][R2.64] ;  /* 0x0000000602107981 */ /* 0x003ee8000c1e1b00 */
[----:B------:R-:W4:Y:S01]  /*08e0*/  LDG.E.64 R20, desc[UR6][R4.64] ;  /* 0x0000000604147981 */ /* 0x000f22000c1e1b00 */
[----:B--2---:R-:W-:-:S05]  /*08f0*/  IMAD.WIDE.U32 R6, R12, 0x8, R6 ;  /* 0x000000080c067825 */ /* 0x004fca00078e0006 */
[----:B------:R-:W2:Y:S01]  /*0900*/  LDG.E.64 R14, desc[UR6][R6.64] ;  /* 0x00000006060e7981 */ /* 0x000ea2000c1e1b00 */
[----:B---3--:R-:W-:-:S04]  /*0910*/  IMAD.WIDE.U32 R16, R12, 0x4, R16 ;  /* 0x000000040c107825 */ /* 0x008fc800078e0010 */
[C---:B----4-:R-:W-:Y:S02]  /*0920*/  IMAD.WIDE.U32 R20, R11.reuse, 0x4, R20 ;  /* 0x000000040b147825 */ /* 0x050fe400078e0014 */
[----:B------:R-:W3:Y:S02]  /*0930*/  LDG.E R16, desc[UR6][R16.64] ;  /* 0x0000000610107981 */ /* 0x000ee4000c1e1900 */
[----:B--2---:R-:W-:Y:S02]  /*0940*/  IMAD.WIDE.U32 R22, R11, 0x4, R14 ;  /* 0x000000040b167825 */ /* 0x004fe400078e000e */
[----:B------:R-:W3:Y:S04]  /*0950*/  LDG.E R14, desc[UR6][R20.64] ;  /* 0x00000006140e7981 */ /* 0x000ee8000c1e1900 */
[----:B------:R-:W3:Y:S02]  /*0960*/  LDG.E R23, desc[UR6][R22.64] ;  /* 0x0000000616177981 */ /* 0x000ee4000c1e1900 */
[----:B---3--:R-:W-:-:S05]  /*0970*/  IMAD R29, R16, R23, R14 ;  /* 0x00000017101d7224 */ /* 0x008fca00078e020e */
[----:B------:R0:W-:Y:S04]  /*0980*/  STG.E desc[UR6][R20.64], R29 ;  /* 0x0000001d14007986 */ /* 0x0001e8000c101906 */
[----:B------:R-:W2:Y:S04]  /*0990*/  LDG.E.64 R18, desc[UR6][R2.64] ;  /* 0x0000000602127981 */ /* 0x000ea8000c1e1b00 */
[----:B------:R-:W3:Y:S04]  /*09a0*/  LDG.E.64 R24, desc[UR6][R6.64+0x8] ;  /* 0x0000080606187981 */ /* 0x000ee8000c1e1b00 */
[----:B------:R-:W4:Y:S01]  /*09b0*/  LDG.E.64 R14, desc[UR6][R4.64] ;  /* 0x00000006040e7981 */ /* 0x000f22000c1e1b00 */
[----:B--2---:R-:W-:-:S04]  /*09c0*/  IMAD.WIDE.U32 R18, R12, 0x4, R18 ;  /* 0x000000040c127825 */ /* 0x004fc800078e0012 */
[C---:B---3--:R-:W-:Y:S02]  /*09d0*/  IMAD.WIDE.U32 R24, R11.reuse, 0x4, R24 ;  /* 0x000000040b187825 */ /* 0x048fe400078e0018 */
[----:B------:R-:W2:Y:S02]  /*09e0*/  LDG.E R18, desc[UR6][R18.64+0x4] ;  /* 0x0000040612127981 */ /* 0x000ea4000c1e1900 */
[----:B----4-:R-:W-:Y:S02]  /*09f0*/  IMAD.WIDE.U32 R26, R11, 0x4, R14 ;  /* 0x000000040b1a7825 */ /* 0x010fe400078e000e */
[----:B------:R-:W2:Y:S04]  /*0a00*/  LDG.E R25, desc[UR6][R24.64] ;  /* 0x0000000618197981 */ /* 0x000ea8000c1e1900 */
[----:B------:R-:W2:Y:S02]  /*0a10*/  LDG.E R14, desc[UR6][R26.64] ;  /* 0x000000061a0e7981 */ /* 0x000ea4000c1e1900 */
[----:B--2---:R-:W-:-:S05]  /*0a20*/  IMAD R23, R18, R25, R14 ;  /* 0x0000001912177224 */ /* 0x004fca00078e020e */
[----:B------:R1:W-:Y:S04]  /*0a30*/  STG.E desc[UR6][R26.64], R23 ;  /* 0x000000171a007986 */ /* 0x0003e8000c101906 */
[----:B------:R-:W2:Y:S04]  /*0a40*/  LDG.E.64 R16, desc[UR6][R2.64] ;  /* 0x0000000602107981 */ /* 0x000ea8000c1e1b00 */
[----:B0-----:R-:W3:Y:S04]  /*0a50*/  LDG.E.64 R20, desc[UR6][R6.64+0x10] ;  /* 0x0000100606147981 */ /* 0x001ee8000c1e1b00 */
        /* <DEDUP_REMOVED lines=9> */
[----:B-1----:R-:W3:Y:S04]  /*0af0*/  LDG.E.64 R22, desc[UR6][R6.64+0x18] ;  /* 0x0000180606167981 */ /* 0x002ee8000c1e1b00 */
[----:B------:R-:W4:Y:S04]  /*0b00*/  LDG.E.64 R18, desc[UR6][R2.64] ;  /* 0x0000000602127981 */ /* 0x000f28000c1e1b00 */
[----:B------:R-:W5:Y:S01]  /*0b10*/  LDG.E.64 R26, desc[UR6][R4.64] ;  /* 0x00000006041a7981 */ /* 0x000f62000c1e1b00 */
[----:B---3--:R-:W-:-:S04]  /*0b20*/  IMAD.WIDE.U32 R24, R11, 0x4, R22 ;  /* 0x000000040b187825 */ /* 0x008fc800078e0016 */
[C---:B----4-:R-:W-:Y:S02]  /*0b30*/  IMAD.WIDE.U32 R22, R12.reuse, 0x4, R18 ;  /* 0x000000040c167825 */ /* 0x050fe400078e0012 */
[----:B------:R-:W3:Y:S02]  /*0b40*/  LDG.E R25, desc[UR6][R24.64] ;  /* 0x0000000618197981 */ /* 0x000ee4000c1e1900 */
[----:B-----5:R-:W-:Y:S02]  /*0b50*/  IMAD.WIDE.U32 R18, R11, 0x4, R26 ;  /* 0x000000040b127825 */ /* 0x020fe400078e001a */
[----:B------:R-:W3:Y:S04]  /*0b60*/  LDG.E R22, desc[UR6][R22.64+0xc] ;  /* 0x00000c0616167981 */ /* 0x000ee8000c1e1900 */
[----:B------:R-:W3:Y:S01]  /*0b70*/  LDG.E R16, desc[UR6][R18.64] ;  /* 0x0000000612107981 */ /* 0x000ee2000c1e1900 */
[----:B------:R-:W-:Y:S01]  /*0b80*/  IADD3 R12, PT, PT, R12, 0x4, RZ ;  /* 0x000000040c0c7810 */ /* 0x000fe20007ffe0ff */
[----:B---3--:R-:W-:-:S05]  /*0b90*/  IMAD R17, R22, R25, R16 ;  /* 0x0000001916117224 */ /* 0x008fca00078e0210 */
[----:B------:R2:W-:Y:S02]  /*0ba0*/  STG.E desc[UR6][R18.64], R17 ;  /* 0x0000001112007986 */ /* 0x0005e4000c101906 */
.L_x_3:
[----:B------:R-:W-:Y:S05]  /*0bb0*/  @!P2 BRA `(.L_x_2) ;  /* 0x0000000000a8a947 */ /* 0x000fea0003800000 */
[----:B------:R-:W-:Y:S01]  /*0bc0*/  ISETP.NE.AND P2, PT, R8, 0x1, PT ;  /* 0x000000010800780c */ /* 0x000fe20003f45270 */
[----:B------:R-:W-:-:S12]  /*0bd0*/  ULOP3.LUT UP0, URZ, UR8, 0x1, URZ, 0xc0, !UPT ;  /* 0x0000000108ff7892 */ /* 0x000fd8000f80c0ff */
[----:B------:R-:W-:Y:S05]  /*0be0*/  @!P2 BRA `(.L_x_4) ;  /* 0x000000000064a947 */ /* 0x000fea0003800000 */
[----:B------:R-:W3:Y:S01]  /*0bf0*/  LDC.64 R6, c[0x0][0x390] ;  /* 0x0000e400ff067b82 */ /* 0x000ee20000000a00 */
[----:B012---:R-:W2:Y:S04]  /*0c00*/  LDG.E.64 R16, desc[UR6][R2.64] ;  /* 0x0000000602107981 */ /* 0x007ea8000c1e1b00 */
[----:B------:R-:W4:Y:S01]  /*0c10*/  LDG.E.64 R18, desc[UR6][R4.64] ;  /* 0x0000000604127981 */ /* 0x000f22000c1e1b00 */
[----:B---3--:R-:W-:-:S05]  /*0c20*/  IMAD.WIDE.U32 R6, R12, 0x8, R6 ;  /* 0x000000080c067825 */ /* 0x008fca00078e0006 */
[----:B------:R-:W3:Y:S01]  /*0c30*/  LDG.E.64 R14, desc[UR6][R6.64] ;  /* 0x00000006060e7981 */ /* 0x000ee2000c1e1b00 */
[----:B--2---:R-:W-:-:S04]  /*0c40*/  IMAD.WIDE.U32 R16, R12, 0x4, R16 ;  /* 0x000000040c107825 */ /* 0x004fc800078e0010 */
[C---:B----4-:R-:W-:Y:S02]  /*0c50*/  IMAD.WIDE.U32 R18, R11.reuse, 0x4, R18 ;  /* 0x000000040b127825 */ /* 0x050fe400078e0012 */
[----:B------:R-:W2:Y:S04]  /*0c60*/  LDG.E R16, desc[UR6][R16.64] ;  /* 0x0000000610107981 */ /* 0x000ea8000c1e1900 */
[----:B------:R-:W2:Y:S01]  /*0c70*/  LDG.E R20, desc[UR6][R18.64] ;  /* 0x0000000612147981 */ /* 0x000ea2000c1e1900 */
[----:B---3--:R-:W-:-:S06]  /*0c80*/  IMAD.WIDE.U32 R14, R11, 0x4, R14 ;  /* 0x000000040b0e7825 */ /* 0x008fcc00078e000e */
[----:B------:R-:W2:Y:S02]  /*0c90*/  LDG.E R15, desc[UR6][R14.64] ;  /* 0x000000060e0f7981 */ /* 0x000ea4000c1e1900 */
[----:B--2---:R-:W-:-:S05]  /*0ca0*/  IMAD R29, R16, R15, R20 ;  /* 0x0000000f101d7224 */ /* 0x004fca00078e0214 */
[----:B------:R3:W-:Y:S04]  /*0cb0*/  STG.E desc[UR6][R18.64], R29 ;  /* 0x0000001d12007986 */ /* 0x0007e8000c101906 */
[----:B------:R-:W2:Y:S04]  /*0cc0*/  LDG.E.64 R22, desc[UR6][R6.64+0x8] ;  /* 0x0000080606167981 */ /* 0x000ea8000c1e1b00 */
[----:B------:R-:W4:Y:S04]  /*0cd0*/  LDG.E.64 R20, desc[UR6][R2.64] ;  /* 0x0000000602147981 */ /* 0x000f28000c1e1b00 */
[----:B------:R-:W5:Y:S01]  /*0ce0*/  LDG.E.64 R26, desc[UR6][R4.64] ;  /* 0x00000006041a7981 */ /* 0x000f62000c1e1b00 */
[----:B--2---:R-:W-:-:S04]  /*0cf0*/  IMAD.WIDE.U32 R24, R11, 0x4, R22 ;  /* 0x000000040b187825 */ /* 0x004fc800078e0016 */
[C---:B----4-:R-:W-:Y:S02]  /*0d00*/  IMAD.WIDE.U32 R22, R12.reuse, 0x4, R20 ;  /* 0x000000040c167825 */ /* 0x050fe400078e0014 */
[----:B------:R-:W2:Y:S02]  /*0d10*/  LDG.E R25, desc[UR6][R24.64] ;  /* 0x0000000618197981 */ /* 0x000ea4000c1e1900 */
[----:B-----5:R-:W-:Y:S02]  /*0d20*/  IMAD.WIDE.U32 R20, R11, 0x4, R26 ;  /* 0x000000040b147825 */ /* 0x020fe400078e001a */
[----:B------:R-:W2:Y:S04]  /*0d30*/  LDG.E R22, desc[UR6][R22.64+0x4] ;  /* 0x0000040616167981 */ /* 0x000ea8000c1e1900 */
[----:B------:R-:W2:Y:S01]  /*0d40*/  LDG.E R14, desc[UR6][R20.64] ;  /* 0x00000006140e7981 */ /* 0x000ea2000c1e1900 */
[----:B------:R-:W-:Y:S01]  /*0d50*/  IADD3 R12, PT, PT, R12, 0x2, RZ ;  /* 0x000000020c0c7810 */ /* 0x000fe20007ffe0ff */
[----:B--2---:R-:W-:-:S05]  /*0d60*/  IMAD R15, R22, R25, R14 ;  /* 0x00000019160f7224 */ /* 0x004fca00078e020e */
[----:B------:R3:W-:Y:S02]  /*0d70*/  STG.E desc[UR6][R20.64], R15 ;  /* 0x0000000f14007986 */ /* 0x0007e4000c101906 */
.L_x_4:
[----:B------:R-:W-:Y:S05]  /*0d80*/  BRA.U !UP0, `(.L_x_2) ;  /* 0x0000000108347547 */ /* 0x000fea000b800000 */
[----:B-12---:R-:W1:Y:S01]  /*0d90*/  LDC.64 R16, c[0x0][0x390] ;  /* 0x0000e400ff107b82 */ /* 0x006e620000000a00 */
[----:B0-----:R-:W2:Y:S04]  /*0da0*/  LDG.E.64 R6, desc[UR6][R2.64] ;  /* 0x0000000602067981 */ /* 0x001ea8000c1e1b00 */
[----:B---3--:R-:W3:Y:S01]  /*0db0*/  LDG.E.64 R18, desc[UR6][R4.64] ;  /* 0x0000000604127981 */ /* 0x008ee2000c1e1b00 */
[----:B-1----:R-:W-:-:S06]  /*0dc0*/  IMAD.WIDE.U32 R16, R12, 0x8, R16 ;  /* 0x000000080c107825 */ /* 0x002fcc00078e0010 */
[----:B------:R-:W4:Y:S01]  /*0dd0*/  LDG.E.64 R16, desc[UR6][R16.64] ;  /* 0x0000000610107981 */ /* 0x000f22000c1e1b00 */
[----:B--2---:R-:W-:-:S04]  /*0de0*/  IMAD.WIDE.U32 R14, R12, 0x4, R6 ;  /* 0x000000040c0e7825 */ /* 0x004fc800078e0006 */
[C---:B---3--:R-:W-:Y:S02]  /*0df0*/  IMAD.WIDE.U32 R6, R11.reuse, 0x4, R18 ;  /* 0x000000040b067825 */ /* 0x048fe400078e0012 */
[----:B------:R-:W2:Y:S04]  /*0e00*/  LDG.E R14, desc[UR6][R14.64] ;  /* 0x000000060e0e7981 */ /* 0x000ea8000c1e1900 */
[----:B------:R-:W2:Y:S01]  /*0e10*/  LDG.E R12, desc[UR6][R6.64] ;  /* 0x00000006060c7981 */ /* 0x000ea2000c1e1900 */
[----:B----4-:R-:W-:-:S06]  /*0e20*/  IMAD.WIDE.U32 R18, R11, 0x4, R16 ;  /* 0x000000040b127825 */ /* 0x010fcc00078e0010 */
[----:B------:R-:W2:Y:S02]  /*0e30*/  LDG.E R19, desc[UR6][R18.64] ;  /* 0x0000000612137981 */ /* 0x000ea4000c1e1900 */
[----:B--2---:R-:W-:-:S05]  /*0e40*/  IMAD R21, R14, R19, R12 ;  /* 0x000000130e157224 */ /* 0x004fca00078e020c */
[----:B------:R4:W-:Y:S02]  /*0e50*/  STG.E desc[UR6][R6.64], R21 ;  /* 0x0000001506007986 */ /* 0x0009e4000c101906 */
.L_x_2:
[----:B------:R-:W-:-:S04]  /*0e60*/  IADD3 R11, PT, PT, R11, 0x1, RZ ;  /* 0x000000010b0b7810 */ /* 0x000fc80007ffe0ff */
[----:B------:R-:W-:-:S13]  /*0e70*/  ISETP.NE.AND P2, PT, R11, UR8, PT ;  /* 0x000000080b007c0c */ /* 0x000fda000bf45270 */
[----:B------:R-:W-:Y:S05]  /*0e80*/  @P2 BRA `(.L_x_5) ;  /* 0xfffffff000ac2947 */ /* 0x000fea000383ffff */
[----:B------:R-:W-:Y:S05]  /*0e90*/  @P0 BRA `(.L_x_6) ;  /* 0xfffffff000880947 */ /* 0x000fea000383ffff */
[----:B0-----:R-:W-:Y:S05]  /*0ea0*/  EXIT ;  /* 0x000000000000794d */ /* 0x001fea0003800000 */
.L_x_7:
[----:B------:R-:W-:-:S00]  /*0eb0*/  BRA `(.L_x_7) ;  /* 0xfffffffc00fc7947 */ /* 0x000fc0000383ffff */
[----:B------:R-:W-:-:S00]  /*0ec0*/  NOP ;  /* 0x0000000000007918 */ /* 0x000fc00000000000 */
        /* <DEDUP_REMOVED lines=11> */
.L_x_8:


//--------------------- .nv.shared.reserved.0     --------------------------
	.section	.nv.shared.reserved.0,"aw",@nobits
	.weak		__nv_reservedSMEM_offset_0_alias
	.size		__nv_reservedSMEM_offset_0_alias, 0, 64
	.other		__nv_reservedSMEM_offset_0_alias,@"STO_CUDA_RESERVED_SHARED STV_DEFAULT"
__nv_reservedSMEM_offset_0_alias:
	.zero		0
	.zero		64


//--------------------- .nv.constant0._Z10cudaMatMulPPiS0_S0_i --------------------------
	.section	.nv.constant0._Z10cudaMatMulPPiS0_S0_i,"a",@progbits
	.sectionflags	@""
	.align	4
.nv.constant0._Z10cudaMatMulPPiS0_S0_i:
	.zero		924


//--------------------- SYMBOLS --------------------------

	.type		.nv.reservedSmem.offset0,@object
	.size		.nv.reservedSmem.offset0,0x4
